//
// Generated by NVIDIA NVVM Compiler
//
// Compiler Build ID: CL-36424714
// Cuda compilation tools, release 13.0, V13.0.88
// Based on NVVM 20.0.0
//

.version 9.0
.target sm_100
.address_size 64

	// .globl	_Z9Voronoi2DmmmPfS_PiS0_

.visible .entry _Z9Voronoi2DmmmPfS_PiS0_(
	.param .u64 _Z9Voronoi2DmmmPfS_PiS0__param_0,
	.param .u64 _Z9Voronoi2DmmmPfS_PiS0__param_1,
	.param .u64 _Z9Voronoi2DmmmPfS_PiS0__param_2,
	.param .u64 .ptr .align 1 _Z9Voronoi2DmmmPfS_PiS0__param_3,
	.param .u64 .ptr .align 1 _Z9Voronoi2DmmmPfS_PiS0__param_4,
	.param .u64 .ptr .align 1 _Z9Voronoi2DmmmPfS_PiS0__param_5,
	.param .u64 .ptr .align 1 _Z9Voronoi2DmmmPfS_PiS0__param_6
)
{
	.reg .pred 	%p<28>;
	.reg .b32 	%r<90>;
	.reg .b32 	%f<147>;
	.reg .b64 	%rd<96>;

	ld.param.u64 	%rd30, [_Z9Voronoi2DmmmPfS_PiS0__param_0];
	ld.param.u64 	%rd31, [_Z9Voronoi2DmmmPfS_PiS0__param_1];
	ld.param.u64 	%rd32, [_Z9Voronoi2DmmmPfS_PiS0__param_2];
	ld.param.u64 	%rd34, [_Z9Voronoi2DmmmPfS_PiS0__param_3];
	ld.param.u64 	%rd35, [_Z9Voronoi2DmmmPfS_PiS0__param_4];
	ld.param.u64 	%rd36, [_Z9Voronoi2DmmmPfS_PiS0__param_5];
	ld.param.u64 	%rd33, [_Z9Voronoi2DmmmPfS_PiS0__param_6];
	cvta.to.global.u64 	%rd1, %rd36;
	cvta.to.global.u64 	%rd2, %rd35;
	cvta.to.global.u64 	%rd3, %rd34;
	mov.u32 	%r51, %ctaid.y;
	mov.u32 	%r1, %ntid.y;
	mov.u32 	%r52, %tid.y;
	mad.lo.s32 	%r63, %r51, %r1, %r52;
	cvt.u64.u32 	%rd37, %r63;
	setp.le.u64 	%p1, %rd32, %rd37;
	@%p1 bra 	$L__BB0_47;
	mov.u32 	%r53, %ctaid.x;
	mov.u32 	%r54, %ntid.x;
	mov.u32 	%r55, %tid.x;
	mad.lo.s32 	%r3, %r53, %r54, %r55;
	mov.u32 	%r56, %nctaid.x;
	mul.lo.s32 	%r4, %r54, %r56;
	setp.eq.s64 	%p2, %rd30, 0;
	@%p2 bra 	$L__BB0_47;
	and.b64  	%rd4, %rd30, 7;
	add.s64 	%rd5, %rd4, -1;
	and.b64  	%rd6, %rd30, 3;
	and.b64  	%rd7, %rd30, -8;
	and.b64  	%rd8, %rd30, 1;
	add.s64 	%rd9, %rd2, 16;
	cvta.to.global.u64 	%rd10, %rd33;
	mov.u32 	%r58, %nctaid.y;
	mul.lo.s32 	%r5, %r1, %r58;
	mov.f32 	%f125, 0f7F7FFFFF;
$L__BB0_3:
	cvt.s64.s32 	%rd38, %r3;
	setp.le.u64 	%p3, %rd31, %rd38;
	@%p3 bra 	$L__BB0_46;
	mul.lo.s32 	%r8, %r63, %r4;
	cvt.rn.f32.s32 	%f2, %r63;
	mov.u32 	%r65, %r3;
$L__BB0_5:
	setp.lt.u64 	%p4, %rd30, 8;
	cvt.rn.f32.s32 	%f4, %r65;
	mov.b64 	%rd94, 0;
	@%p4 bra 	$L__BB0_24;
	add.s64 	%rd89, %rd3, 16;
	add.s64 	%rd91, %rd1, 16;
	mov.u64 	%rd90, %rd9;
	mov.u64 	%rd92, %rd7;
$L__BB0_7:
	.pragma "nounroll";
	ld.global.f32 	%f45, [%rd89+-16];
	sub.f32 	%f46, %f45, %f4;
	ld.global.f32 	%f47, [%rd90+-16];
	sub.f32 	%f48, %f47, %f2;
	mul.f32 	%f49, %f48, %f48;
	fma.rn.f32 	%f6, %f46, %f46, %f49;
	setp.geu.f32 	%p5, %f6, %f125;
	@%p5 bra 	$L__BB0_9;
	ld.global.u32 	%r68, [%rd91+-16];
	mov.f32 	%f125, %f6;
$L__BB0_9:
	ld.global.f32 	%f50, [%rd89+-12];
	sub.f32 	%f51, %f50, %f4;
	ld.global.f32 	%f52, [%rd90+-12];
	sub.f32 	%f53, %f52, %f2;
	mul.f32 	%f54, %f53, %f53;
	fma.rn.f32 	%f8, %f51, %f51, %f54;
	setp.geu.f32 	%p6, %f8, %f125;
	@%p6 bra 	$L__BB0_11;
	ld.global.u32 	%r68, [%rd91+-12];
	mov.f32 	%f125, %f8;
$L__BB0_11:
	ld.global.f32 	%f55, [%rd89+-8];
	sub.f32 	%f56, %f55, %f4;
	ld.global.f32 	%f57, [%rd90+-8];
	sub.f32 	%f58, %f57, %f2;
	mul.f32 	%f59, %f58, %f58;
	fma.rn.f32 	%f10, %f56, %f56, %f59;
	setp.geu.f32 	%p7, %f10, %f125;
	@%p7 bra 	$L__BB0_13;
	ld.global.u32 	%r68, [%rd91+-8];
	mov.f32 	%f125, %f10;
$L__BB0_13:
	ld.global.f32 	%f60, [%rd89+-4];
	sub.f32 	%f61, %f60, %f4;
	ld.global.f32 	%f62, [%rd90+-4];
	sub.f32 	%f63, %f62, %f2;
	mul.f32 	%f64, %f63, %f63;
	fma.rn.f32 	%f12, %f61, %f61, %f64;
	setp.geu.f32 	%p8, %f12, %f125;
	@%p8 bra 	$L__BB0_15;
	ld.global.u32 	%r68, [%rd91+-4];
	mov.f32 	%f125, %f12;
$L__BB0_15:
	ld.global.f32 	%f65, [%rd89];
	sub.f32 	%f66, %f65, %f4;
	ld.global.f32 	%f67, [%rd90];
	sub.f32 	%f68, %f67, %f2;
	mul.f32 	%f69, %f68, %f68;
	fma.rn.f32 	%f14, %f66, %f66, %f69;
	setp.geu.f32 	%p9, %f14, %f125;
	@%p9 bra 	$L__BB0_17;
	ld.global.u32 	%r68, [%rd91];
	mov.f32 	%f125, %f14;
$L__BB0_17:
	ld.global.f32 	%f70, [%rd89+4];
	sub.f32 	%f71, %f70, %f4;
	ld.global.f32 	%f72, [%rd90+4];
	sub.f32 	%f73, %f72, %f2;
	mul.f32 	%f74, %f73, %f73;
	fma.rn.f32 	%f16, %f71, %f71, %f74;
	setp.geu.f32 	%p10, %f16, %f125;
	@%p10 bra 	$L__BB0_19;
	ld.global.u32 	%r68, [%rd91+4];
	mov.f32 	%f125, %f16;
$L__BB0_19:
	ld.global.f32 	%f75, [%rd89+8];
	sub.f32 	%f76, %f75, %f4;
	ld.global.f32 	%f77, [%rd90+8];
	sub.f32 	%f78, %f77, %f2;
	mul.f32 	%f79, %f78, %f78;
	fma.rn.f32 	%f18, %f76, %f76, %f79;
	setp.geu.f32 	%p11, %f18, %f125;
	@%p11 bra 	$L__BB0_21;
	ld.global.u32 	%r68, [%rd91+8];
	mov.f32 	%f125, %f18;
$L__BB0_21:
	ld.global.f32 	%f80, [%rd89+12];
	sub.f32 	%f81, %f80, %f4;
	ld.global.f32 	%f82, [%rd90+12];
	sub.f32 	%f83, %f82, %f2;
	mul.f32 	%f84, %f83, %f83;
	fma.rn.f32 	%f20, %f81, %f81, %f84;
	setp.geu.f32 	%p12, %f20, %f125;
	@%p12 bra 	$L__BB0_23;
	ld.global.u32 	%r68, [%rd91+12];
	mov.f32 	%f125, %f20;
$L__BB0_23:
	add.s64 	%rd92, %rd92, -8;
	add.s64 	%rd91, %rd91, 32;
	add.s64 	%rd90, %rd90, 32;
	add.s64 	%rd89, %rd89, 32;
	setp.ne.s64 	%p13, %rd92, 0;
	mov.u64 	%rd94, %rd7;
	@%p13 bra 	$L__BB0_7;
$L__BB0_24:
	setp.eq.s64 	%p14, %rd4, 0;
	@%p14 bra 	$L__BB0_45;
	setp.lt.u64 	%p15, %rd5, 3;
	@%p15 bra 	$L__BB0_35;
	shl.b64 	%rd40, %rd94, 2;
	add.s64 	%rd41, %rd3, %rd40;
	ld.global.f32 	%f86, [%rd41];
	sub.f32 	%f87, %f86, %f4;
	add.s64 	%rd42, %rd2, %rd40;
	ld.global.f32 	%f88, [%rd42];
	sub.f32 	%f89, %f88, %f2;
	mul.f32 	%f90, %f89, %f89;
	fma.rn.f32 	%f24, %f87, %f87, %f90;
	setp.geu.f32 	%p16, %f24, %f125;
	@%p16 bra 	$L__BB0_28;
	shl.b64 	%rd43, %rd94, 2;
	add.s64 	%rd44, %rd1, %rd43;
	ld.global.u32 	%r68, [%rd44];
	mov.f32 	%f125, %f24;
$L__BB0_28:
	add.s64 	%rd45, %rd94, 1;
	and.b64  	%rd22, %rd45, 4294967295;
	shl.b64 	%rd46, %rd45, 2;
	and.b64  	%rd47, %rd46, 17179869180;
	add.s64 	%rd48, %rd3, %rd47;
	ld.global.f32 	%f91, [%rd48];
	sub.f32 	%f92, %f91, %f4;
	add.s64 	%rd49, %rd2, %rd47;
	ld.global.f32 	%f93, [%rd49];
	sub.f32 	%f94, %f93, %f2;
	mul.f32 	%f95, %f94, %f94;
	fma.rn.f32 	%f26, %f92, %f92, %f95;
	setp.geu.f32 	%p17, %f26, %f125;
	@%p17 bra 	$L__BB0_30;
	shl.b64 	%rd50, %rd22, 2;
	add.s64 	%rd51, %rd1, %rd50;
	ld.global.u32 	%r68, [%rd51];
	mov.f32 	%f125, %f26;
$L__BB0_30:
	add.s64 	%rd52, %rd94, 2;
	and.b64  	%rd23, %rd52, 4294967295;
	shl.b64 	%rd53, %rd52, 2;
	and.b64  	%rd54, %rd53, 17179869180;
	add.s64 	%rd55, %rd3, %rd54;
	ld.global.f32 	%f96, [%rd55];
	sub.f32 	%f97, %f96, %f4;
	add.s64 	%rd56, %rd2, %rd54;
	ld.global.f32 	%f98, [%rd56];
	sub.f32 	%f99, %f98, %f2;
	mul.f32 	%f100, %f99, %f99;
	fma.rn.f32 	%f28, %f97, %f97, %f100;
	setp.geu.f32 	%p18, %f28, %f125;
	@%p18 bra 	$L__BB0_32;
	shl.b64 	%rd57, %rd23, 2;
	add.s64 	%rd58, %rd1, %rd57;
	ld.global.u32 	%r68, [%rd58];
	mov.f32 	%f125, %f28;
$L__BB0_32:
	add.s64 	%rd59, %rd94, 3;
	and.b64  	%rd24, %rd59, 4294967295;
	shl.b64 	%rd60, %rd59, 2;
	and.b64  	%rd61, %rd60, 17179869180;
	add.s64 	%rd62, %rd3, %rd61;
	ld.global.f32 	%f101, [%rd62];
	sub.f32 	%f102, %f101, %f4;
	add.s64 	%rd63, %rd2, %rd61;
	ld.global.f32 	%f103, [%rd63];
	sub.f32 	%f104, %f103, %f2;
	mul.f32 	%f105, %f104, %f104;
	fma.rn.f32 	%f30, %f102, %f102, %f105;
	setp.geu.f32 	%p19, %f30, %f125;
	@%p19 bra 	$L__BB0_34;
	shl.b64 	%rd64, %rd24, 2;
	add.s64 	%rd65, %rd1, %rd64;
	ld.global.u32 	%r68, [%rd65];
	mov.f32 	%f125, %f30;
$L__BB0_34:
	add.s64 	%rd66, %rd94, 4;
	and.b64  	%rd94, %rd66, 4294967295;
$L__BB0_35:
	setp.eq.s64 	%p20, %rd6, 0;
	@%p20 bra 	$L__BB0_45;
	setp.eq.s64 	%p21, %rd6, 1;
	@%p21 bra 	$L__BB0_42;
	shl.b64 	%rd67, %rd94, 2;
	add.s64 	%rd68, %rd3, %rd67;
	ld.global.f32 	%f107, [%rd68];
	sub.f32 	%f108, %f107, %f4;
	add.s64 	%rd69, %rd2, %rd67;
	ld.global.f32 	%f109, [%rd69];
	sub.f32 	%f110, %f109, %f2;
	mul.f32 	%f111, %f110, %f110;
	fma.rn.f32 	%f34, %f108, %f108, %f111;
	setp.geu.f32 	%p22, %f34, %f125;
	@%p22 bra 	$L__BB0_39;
	shl.b64 	%rd70, %rd94, 2;
	add.s64 	%rd71, %rd1, %rd70;
	ld.global.u32 	%r68, [%rd71];
	mov.f32 	%f125, %f34;
$L__BB0_39:
	add.s64 	%rd72, %rd94, 1;
	and.b64  	%rd27, %rd72, 4294967295;
	shl.b64 	%rd73, %rd72, 2;
	and.b64  	%rd74, %rd73, 17179869180;
	add.s64 	%rd75, %rd3, %rd74;
	ld.global.f32 	%f112, [%rd75];
	sub.f32 	%f113, %f112, %f4;
	add.s64 	%rd76, %rd2, %rd74;
	ld.global.f32 	%f114, [%rd76];
	sub.f32 	%f115, %f114, %f2;
	mul.f32 	%f116, %f115, %f115;
	fma.rn.f32 	%f36, %f113, %f113, %f116;
	setp.geu.f32 	%p23, %f36, %f125;
	@%p23 bra 	$L__BB0_41;
	shl.b64 	%rd77, %rd27, 2;
	add.s64 	%rd78, %rd1, %rd77;
	ld.global.u32 	%r68, [%rd78];
	mov.f32 	%f125, %f36;
$L__BB0_41:
	add.s64 	%rd79, %rd94, 2;
	and.b64  	%rd94, %rd79, 4294967295;
$L__BB0_42:
	setp.eq.s64 	%p24, %rd8, 0;
	@%p24 bra 	$L__BB0_45;
	shl.b64 	%rd80, %rd94, 2;
	add.s64 	%rd81, %rd3, %rd80;
	ld.global.f32 	%f117, [%rd81];
	sub.f32 	%f118, %f117, %f4;
	add.s64 	%rd82, %rd2, %rd80;
	ld.global.f32 	%f119, [%rd82];
	sub.f32 	%f120, %f119, %f2;
	mul.f32 	%f121, %f120, %f120;
	fma.rn.f32 	%f40, %f118, %f118, %f121;
	setp.geu.f32 	%p25, %f40, %f125;
	@%p25 bra 	$L__BB0_45;
	add.s64 	%rd84, %rd1, %rd80;
	ld.global.u32 	%r68, [%rd84];
	mov.f32 	%f125, %f40;
$L__BB0_45:
	add.s32 	%r62, %r65, %r8;
	mul.wide.s32 	%rd85, %r62, 4;
	add.s64 	%rd86, %rd10, %rd85;
	st.global.u32 	[%rd86], %r68;
	add.s32 	%r65, %r65, %r4;
	cvt.s64.s32 	%rd87, %r65;
	setp.gt.u64 	%p26, %rd31, %rd87;
	@%p26 bra 	$L__BB0_5;
$L__BB0_46:
	add.s32 	%r63, %r63, %r5;
	cvt.s64.s32 	%rd88, %r63;
	setp.gt.u64 	%p27, %rd32, %rd88;
	@%p27 bra 	$L__BB0_3;
$L__BB0_47:
	ret;

}


// ===== COMPILED SASS (sm_100) =====

	.target	sm_100

	.elftype	@"ET_EXEC"


//--------------------- .note.nv.tkinfo           --------------------------
	.section	.note.nv.tkinfo,"",@"SHT_NOTE"
	.sectionflags	@"SHF_NOTE_NV_TKINFO"
	.tkinfo
        /*0018*/ 	.word	0x00000002
        /*0030*/ 	.string	""
        /*0030*/ 	.string	"ptxas"
        /*0030*/ 	.string	"Cuda compilation tools, release 13.0, V13.0.88"
        /*0030*/ 	.string	"Build cuda_13.0.r13.0/compiler.36424714_0"
        /*0030*/ 	.string	"-arch sm_100 -m 64 "



//--------------------- .note.nv.cuinfo           --------------------------
	.section	.note.nv.cuinfo,"",@"SHT_NOTE"
	.sectionflags	@"SHF_NOTE_NV_CUINFO"
        /*0018*/ 	.short	0x0002
        /*001a*/ 	.short	0x0064
        /*001c*/ 	.short	0x0082
	.zero		2


//--------------------- .nv.info                  --------------------------
	.section	.nv.info,"",@"SHT_CUDA_INFO"
	.align	4


	//----- nvinfo : EIATTR_REGCOUNT
	.align		4
        /*0000*/ 	.byte	0x04, 0x2f
        /*0002*/ 	.short	(.L_1 - .L_0)
	.align		4
.L_0:
        /*0004*/ 	.word	index@(_Z9Voronoi2DmmmPfS_PiS0_)
        /*0008*/ 	.word	0x0000001d


	//----- nvinfo : EIATTR_FRAME_SIZE
	.align		4
.L_1:
        /*000c*/ 	.byte	0x04, 0x11
        /*000e*/ 	.short	(.L_3 - .L_2)
	.align		4
.L_2:
        /*0010*/ 	.word	index@(_Z9Voronoi2DmmmPfS_PiS0_)
        /*0014*/ 	.word	0x00000000


	//----- nvinfo : EIATTR_MIN_STACK_SIZE
	.align		4
.L_3:
        /*0018*/ 	.byte	0x04, 0x12
        /*001a*/ 	.short	(.L_5 - .L_4)
	.align		4
.L_4:
        /*001c*/ 	.word	index@(_Z9Voronoi2DmmmPfS_PiS0_)
        /*0020*/ 	.word	0x00000000
.L_5:


//--------------------- .nv.compat                --------------------------
	.section	.nv.compat,"",@"SHT_CUDA_COMPAT_INFO"
	.align	4
        /*0000*/ 	.byte	0x02, 0x09, 0x00, 0x00, 0x02, 0x02, 0x01, 0x00, 0x02, 0x05, 0x05, 0x00, 0x03, 0x07, 0x01, 0x01
        /*0010*/ 	.byte	0x02, 0x03, 0x00, 0x00, 0x02, 0x06, 0x01, 0x00, 0x04, 0x0b, 0x08, 0x00, 0x09, 0x00, 0x00, 0x00
        /*0020*/ 	.byte	0x00, 0x00, 0x00, 0x00


//--------------------- .nv.info._Z9Voronoi2DmmmPfS_PiS0_ --------------------------
	.section	.nv.info._Z9Voronoi2DmmmPfS_PiS0_,"",@"SHT_CUDA_INFO"
	.sectionflags	@""
	.align	4


	//----- nvinfo : EIATTR_CUDA_API_VERSION
	.align		4
        /*0000*/ 	.byte	0x04, 0x37
        /*0002*/ 	.short	(.L_7 - .L_6)
.L_6:
        /*0004*/ 	.word	0x00000082


	//----- nvinfo : EIATTR_KPARAM_INFO
	.align		4
.L_7:
        /*0008*/ 	.byte	0x04, 0x17
        /*000a*/ 	.short	(.L_9 - .L_8)
.L_8:
        /*000c*/ 	.word	0x00000000
        /*0010*/ 	.short	0x0006
        /*0012*/ 	.short	0x0030
        /*0014*/ 	.byte	0x00, 0xf5, 0x21, 0x00


	//----- nvinfo : EIATTR_KPARAM_INFO
	.align		4
.L_9:
        /*0018*/ 	.byte	0x04, 0x17
        /*001a*/ 	.short	(.L_11 - .L_10)
.L_10:
        /*001c*/ 	.word	0x00000000
        /*0020*/ 	.short	0x0005
        /*0022*/ 	.short	0x0028
        /*0024*/ 	.byte	0x00, 0xf5, 0x21, 0x00


	//----- nvinfo : EIATTR_KPARAM_INFO
	.align		4
.L_11:
        /*0028*/ 	.byte	0x04, 0x17
        /*002a*/ 	.short	(.L_13 - .L_12)
.L_12:
        /*002c*/ 	.word	0x00000000
        /*0030*/ 	.short	0x0004
        /*0032*/ 	.short	0x0020
        /*0034*/ 	.byte	0x00, 0xf5, 0x21, 0x00


	//----- nvinfo : EIATTR_KPARAM_INFO
	.align		4
.L_13:
        /*0038*/ 	.byte	0x04, 0x17
        /*003a*/ 	.short	(.L_15 - .L_14)
.L_14:
        /*003c*/ 	.word	0x00000000
        /*0040*/ 	.short	0x0003
        /*0042*/ 	.short	0x0018
        /*0044*/ 	.byte	0x00, 0xf5, 0x21, 0x00


	//----- nvinfo : EIATTR_KPARAM_INFO
	.align		4
.L_15:
        /*0048*/ 	.byte	0x04, 0x17
        /*004a*/ 	.short	(.L_17 - .L_16)
.L_16:
        /*004c*/ 	.word	0x00000000
        /*0050*/ 	.short	0x0002
        /*0052*/ 	.short	0x0010
        /*0054*/ 	.byte	0x00, 0xf0, 0x21, 0x00


	//----- nvinfo : EIATTR_KPARAM_INFO
	.align		4
.L_17:
        /*0058*/ 	.byte	0x04, 0x17
        /*005a*/ 	.short	(.L_19 - .L_18)
.L_18:
        /*005c*/ 	.word	0x00000000
        /*0060*/ 	.short	0x0001
        /*0062*/ 	.short	0x0008
        /*0064*/ 	.byte	0x00, 0xf0, 0x21, 0x00


	//----- nvinfo : EIATTR_KPARAM_INFO
	.align		4
.L_19:
        /*0068*/ 	.byte	0x04, 0x17
        /*006a*/ 	.short	(.L_21 - .L_20)
.L_20:
        /*006c*/ 	.word	0x00000000
        /*0070*/ 	.short	0x0000
        /*0072*/ 	.short	0x0000
        /*0074*/ 	.byte	0x00, 0xf0, 0x21, 0x00


	//----- nvinfo : EIATTR_SPARSE_MMA_MASK
	.align		4
.L_21:
        /*0078*/ 	.byte	0x03, 0x50
        /*007a*/ 	.short	0x0000


	//----- nvinfo : EIATTR_MAXREG_COUNT
	.align		4
        /*007c*/ 	.byte	0x03, 0x1b
        /*007e*/ 	.short	0x00ff


	//----- nvinfo : EIATTR_MERCURY_ISA_VERSION
	.align		4
        /*0080*/ 	.byte	0x03, 0x5f
        /*0082*/ 	.short	0x0101


	//----- nvinfo : EIATTR_VRC_CTA_INIT_COUNT
	.align		4
        /*0084*/ 	.byte	0x02, 0x4a
	.zero		1
	.zero		1


	//----- nvinfo : EIATTR_EXIT_INSTR_OFFSETS
	.align		4
        /*0088*/ 	.byte	0x04, 0x1c
        /*008a*/ 	.short	(.L_23 - .L_22)


	//   ....[0]....
.L_22:
        /*008c*/ 	.word	0x00000080


	//   ....[1]....
        /*0090*/ 	.word	0x00000120


	//   ....[2]....
        /*0094*/ 	.word	0x000014e0


	//----- nvinfo : EIATTR_CRS_STACK_SIZE
	.align		4
.L_23:
        /*0098*/ 	.byte	0x04, 0x1e
        /*009a*/ 	.short	(.L_25 - .L_24)
.L_24:
        /*009c*/ 	.word	0x00000000


	//----- nvinfo : EIATTR_CBANK_PARAM_SIZE
	.align		4
.L_25:
        /*00a0*/ 	.byte	0x03, 0x19
        /*00a2*/ 	.short	0x0038


	//----- nvinfo : EIATTR_PARAM_CBANK
	.align		4
        /*00a4*/ 	.byte	0x04, 0x0a
        /*00a6*/ 	.short	(.L_27 - .L_26)
	.align		4
.L_26:
        /*00a8*/ 	.word	index@(.nv.constant0._Z9Voronoi2DmmmPfS_PiS0_)
        /*00ac*/ 	.short	0x0380
        /*00ae*/ 	.short	0x0038


	//----- nvinfo : EIATTR_SW_WAR
	.align		4
.L_27:
        /*00b0*/ 	.byte	0x04, 0x36
        /*00b2*/ 	.short	(.L_29 - .L_28)
.L_28:
        /*00b4*/ 	.word	0x00000008
.L_29:


//--------------------- .nv.callgraph             --------------------------
	.section	.nv.callgraph,"",@"SHT_CUDA_CALLGRAPH"
	.align	4
	.sectionentsize	8
	.align		4
        /*0000*/ 	.word	0x00000000
	.align		4
        /*0004*/ 	.word	0xffffffff
	.align		4
        /*0008*/ 	.word	0x00000000
	.align		4
        /*000c*/ 	.word	0xfffffffe
	.align		4
        /*0010*/ 	.word	0x00000000
	.align		4
        /*0014*/ 	.word	0xfffffffd
	.align		4
        /*0018*/ 	.word	0x00000000
	.align		4
        /*001c*/ 	.word	0xfffffffc


//--------------------- .text._Z9Voronoi2DmmmPfS_PiS0_ --------------------------
	.section	.text._Z9Voronoi2DmmmPfS_PiS0_,"ax",@progbits
	.align	128
        .global         _Z9Voronoi2DmmmPfS_PiS0_
        .type           _Z9Voronoi2DmmmPfS_PiS0_,@function
        .size           _Z9Voronoi2DmmmPfS_PiS0_,(.L_x_11 - _Z9Voronoi2DmmmPfS_PiS0_)
        .other          _Z9Voronoi2DmmmPfS_PiS0_,@"STO_CUDA_ENTRY STV_DEFAULT"
_Z9Voronoi2DmmmPfS_PiS0_:
.text._Z9Voronoi2DmmmPfS_PiS0_:
[----:B------:R-:W-:Y:S01]  /*0000*/  LDC R1, c[0x0][0x37c] ;  /* 0x0000df00ff017b82 */ /* 0x000fe20000000800 */
[----:B------:R-:W0:Y:S07]  /*0010*/  S2R R9, SR_TID.Y ;  /* 0x0000000000097919 */ /* 0x000e2e0000002200 */
[----:B------:R-:W0:Y:S01]  /*0020*/  S2UR UR4, SR_CTAID.Y ;  /* 0x00000000000479c3 */ /* 0x000e220000002600 */
[----:B------:R-:W1:Y:S07]  /*0030*/  LDCU.64 UR6, c[0x0][0x390] ;  /* 0x00007200ff0677ac */ /* 0x000e6e0008000a00 */
[----:B------:R-:W0:Y:S02]  /*0040*/  LDC R12, c[0x0][0x364] ;  /* 0x0000d900ff0c7b82 */ /* 0x000e240000000800 */
[----:B0-----:R-:W-:-:S05]  /*0050*/  IMAD R9, R12, UR4, R9 ;  /* 0x000000040c097c24 */ /* 0x001fca000f8e0209 */
[----:B-1----:R-:W-:-:S04]  /*0060*/  ISETP.GE.U32.AND P0, PT, R9, UR6, PT ;  /* 0x0000000609007c0c */ /* 0x002fc8000bf06070 */
[----:B------:R-:W-:-:S13]  /*0070*/  ISETP.GE.U32.AND.EX P0, PT, RZ, UR7, PT, P0 ;  /* 0x00000007ff007c0c */ /* 0x000fda000bf06100 */
[----:B------:R-:W-:Y:S05]  /*0080*/  @P0 EXIT ;  /* 0x000000000000094d */ /* 0x000fea0003800000 */
[----:B------:R-:W0:Y:S01]  /*0090*/  LDCU.64 UR10, c[0x0][0x380] ;  /* 0x00007000ff0a77ac */ /* 0x000e220008000a00 */
[----:B------:R-:W1:Y:S01]  /*00a0*/  S2R R3, SR_TID.X ;  /* 0x0000000000037919 */ /* 0x000e620000002100 */
[----:B------:R-:W1:Y:S08]  /*00b0*/  S2UR UR4, SR_CTAID.X ;  /* 0x00000000000479c3 */ /* 0x000e700000002500 */
[----:B------:R-:W1:Y:S01]  /*00c0*/  LDC R8, c[0x0][0x360] ;  /* 0x0000d800ff087b82 */ /* 0x000e620000000800 */
[----:B------:R-:W2:Y:S01]  /*00d0*/  LDCU UR5, c[0x0][0x370] ;  /* 0x00006e00ff0577ac */ /* 0x000ea20008000800 */
[----:B0-----:R-:W-:-:S04]  /*00e0*/  ISETP.NE.U32.AND P0, PT, RZ, UR10, PT ;  /* 0x0000000aff007c0c */ /* 0x001fc8000bf05070 */
[----:B------:R-:W-:Y:S01]  /*00f0*/  ISETP.NE.AND.EX P0, PT, RZ, UR11, PT, P0 ;  /* 0x0000000bff007c0c */ /* 0x000fe2000bf05300 */
[C---:B-1----:R-:W-:Y:S02]  /*0100*/  IMAD R0, R8.reuse, UR4, R3 ;  /* 0x0000000408007c24 */ /* 0x042fe4000f8e0203 */
[----:B--2---:R-:W-:-:S10]  /*0110*/  IMAD R8, R8, UR5, RZ ;  /* 0x0000000508087c24 */ /* 0x004fd4000f8e02ff */
[----:B------:R-:W-:Y:S05]  /*0120*/  @!P0 EXIT ;  /* 0x000000000000894d */ /* 0x000fea0003800000 */
[----:B------:R-:W0:Y:S01]  /*0130*/  LDCU.64 UR8, c[0x0][0x3a0] ;  /* 0x00007400ff0877ac */ /* 0x000e220008000a00 */
[----:B------:R-:W-:Y:S01]  /*0140*/  IMAD.MOV.U32 R10, RZ, RZ, 0x7f7fffff ;  /* 0x7f7fffffff0a7424 */ /* 0x000fe200078e00ff */
[----:B------:R-:W1:Y:S01]  /*0150*/  LDCU UR4, c[0x0][0x374] ;  /* 0x00006e80ff0477ac */ /* 0x000e620008000800 */
[----:B------:R-:W-:Y:S02]  /*0160*/  ULOP3.LUT UR14, UR10, 0x7, URZ, 0xc0, !UPT ;  /* 0x000000070a0e7892 */ /* 0x000fe4000f8ec0ff */
[----:B------:R-:W-:Y:S02]  /*0170*/  ULOP3.LUT UR11, UR10, 0x3, URZ, 0xc0, !UPT ;  /* 0x000000030a0b7892 */ /* 0x000fe4000f8ec0ff */
[----:B------:R-:W-:Y:S01]  /*0180*/  UIADD3 UR5, UP0, UPT, UR14, -0x1, URZ ;  /* 0xffffffff0e057890 */ /* 0x000fe2000ff1e0ff */
[----:B------:R-:W2:Y:S03]  /*0190*/  LDCU.64 UR12, c[0x0][0x358] ;  /* 0x00006b00ff0c77ac */ /* 0x000ea60008000a00 */
[----:B------:R-:W-:-:S02]  /*01a0*/  UIADD3.X UR6, UPT, UPT, URZ, -0x1, URZ, UP0, !UPT ;  /* 0xffffffffff067890 */ /* 0x000fc400087fe4ff */
[----:B0-----:R-:W-:Y:S02]  /*01b0*/  UIADD3 UR8, UP1, UPT, UR8, 0x10, URZ ;  /* 0x0000001008087890 */ /* 0x001fe4000ff3e0ff */
[----:B------:R-:W-:Y:S01]  /*01c0*/  UISETP.GE.U32.AND UP0, UPT, UR5, 0x3, UPT ;  /* 0x000000030500788c */ /* 0x000fe2000bf06070 */
[----:B-1----:R-:W-:Y:S01]  /*01d0*/  IMAD R12, R12, UR4, RZ ;  /* 0x000000040c0c7c24 */ /* 0x002fe2000f8e02ff */
[----:B------:R-:W-:Y:S02]  /*01e0*/  ULOP3.LUT UR10, UR10, 0xfffffff8, URZ, 0xc0, !UPT ;  /* 0xfffffff80a0a7892 */ /* 0x000fe4000f8ec0ff */
[----:B------:R-:W-:Y:S02]  /*01f0*/  UIADD3.X UR9, UPT, UPT, URZ, UR9, URZ, UP1, !UPT ;  /* 0x00000009ff097290 */ /* 0x000fe40008ffe4ff */
[----:B--2---:R-:W-:-:S11]  /*0200*/  UISETP.GE.U32.AND.EX UP0, UPT, UR6, URZ, UPT, UP0 ;  /* 0x000000ff0600728c */ /* 0x004fd6000bf06100 */
.L_x_9:
[----:B------:R-:W0:Y:S01]  /*0210*/  LDCU.64 UR4, c[0x0][0x388] ;  /* 0x00007100ff0477ac */ /* 0x000e220008000a00 */
[----:B------:R-:W-:Y:S01]  /*0220*/  SHF.R.S32.HI R2, RZ, 0x1f, R0 ;  /* 0x0000001fff027819 */ /* 0x000fe20000011400 */
[----:B------:R-:W-:Y:S01]  /*0230*/  BSSY.RECONVERGENT B0, `(.L_x_0) ;  /* 0x0000124000007945 */ /* 0x000fe20003800200 */
[----:B0-----:R-:W-:-:S04]  /*0240*/  ISETP.GE.U32.AND P0, PT, R0, UR4, PT ;  /* 0x0000000400007c0c */ /* 0x001fc8000bf06070 */
[----:B------:R-:W-:-:S13]  /*0250*/  ISETP.GE.U32.AND.EX P0, PT, R2, UR5, PT, P0 ;  /* 0x0000000502007c0c */ /* 0x000fda000bf06100 */
[----:B-1-3--:R-:W-:Y:S05]  /*0260*/  @P0 BRA `(.L_x_1) ;  /* 0x0000001000800947 */ /* 0x00afea0003800000 */
[-C--:B------:R-:W-:Y:S01]  /*0270*/  IMAD R11, R8, R9.reuse, RZ ;  /* 0x00000009080b7224 */ /* 0x080fe200078e02ff */
[----:B------:R-:W-:Y:S01]  /*0280*/  I2FP.F32.S32 R13, R9 ;  /* 0x00000009000d7245 */ /* 0x000fe20000201400 */
[----:B------:R-:W-:-:S07]  /*0290*/  IMAD.MOV.U32 R14, RZ, RZ, R0 ;  /* 0x000000ffff0e7224 */ /* 0x000fce00078e0000 */
.L_x_8:
[----:B0-----:R-:W0:Y:S01]  /*02a0*/  LDCU.64 UR4, c[0x0][0x380] ;  /* 0x00007000ff0477ac */ /* 0x001e220008000a00 */
[----:B------:R-:W-:Y:S01]  /*02b0*/  I2FP.F32.S32 R15, R14 ;  /* 0x0000000e000f7245 */ /* 0x000fe20000201400 */
[----:B---3--:R-:W-:Y:S02]  /*02c0*/  IMAD.MOV.U32 R17, RZ, RZ, RZ ;  /* 0x000000ffff117224 */ /* 0x008fe400078e00ff */
[----:B-1----:R-:W-:Y:S01]  /*02d0*/  IMAD.MOV.U32 R18, RZ, RZ, RZ ;  /* 0x000000ffff127224 */ /* 0x002fe200078e00ff */
[----:B0-----:R-:W-:-:S04]  /*02e0*/  UISETP.GE.U32.AND UP1, UPT, UR4, 0x8, UPT ;  /* 0x000000080400788c */ /* 0x001fc8000bf26070 */
[----:B------:R-:W-:-:S09]  /*02f0*/  UISETP.GE.U32.AND.EX UP1, UPT, UR5, URZ, UPT, UP1 ;  /* 0x000000ff0500728c */ /* 0x000fd2000bf26110 */
[----:B------:R-:W-:Y:S05]  /*0300*/  BRA.U !UP1, `(.L_x_2) ;  /* 0x0000000509907547 */ /* 0x000fea000b800000 */
[----:B------:R-:W0:Y:S01]  /*0310*/  LDCU.64 UR6, c[0x0][0x398] ;  /* 0x00007300ff0677ac */ /* 0x000e220008000a00 */
[----:B------:R-:W1:Y:S01]  /*0320*/  LDC R18, c[0x0][0x384] ;  /* 0x0000e100ff127b82 */ /* 0x000e620000000800 */
[----:B------:R-:W-:Y:S01]  /*0330*/  MOV R2, UR8 ;  /* 0x0000000800027c02 */ /* 0x000fe20008000f00 */
[----:B------:R-:W-:Y:S01]  /*0340*/  IMAD.U32 R3, RZ, RZ, UR9 ;  /* 0x00000009ff037e24 */ /* 0x000fe2000f8e00ff */
[----:B------:R-:W2:Y:S01]  /*0350*/  LDCU.64 UR4, c[0x0][0x3a8] ;  /* 0x00007500ff0477ac */ /* 0x000ea20008000a00 */
[----:B------:R-:W-:Y:S01]  /*0360*/  IMAD.U32 R19, RZ, RZ, UR10 ;  /* 0x0000000aff137e24 */ /* 0x000fe2000f8e00ff */
[----:B------:R-:W3:Y:S01]  /*0370*/  LDCU UR15, c[0x0][0x384] ;  /* 0x00007080ff0f77ac */ /* 0x000ee20008000800 */
[----:B0-----:R-:W-:Y:S02]  /*0380*/  UIADD3 UR6, UP1, UPT, UR6, 0x10, URZ ;  /* 0x0000001006067890 */ /* 0x001fe4000ff3e0ff */
[----:B--2---:R-:W-:Y:S02]  /*0390*/  UIADD3 UR4, UP2, UPT, UR4, 0x10, URZ ;  /* 0x0000001004047890 */ /* 0x004fe4000ff5e0ff */
[----:B------:R-:W-:-:S02]  /*03a0*/  UIADD3.X UR7, UPT, UPT, URZ, UR7, URZ, UP1, !UPT ;  /* 0x00000007ff077290 */ /* 0x000fc40008ffe4ff */
[----:B------:R-:W-:Y:S01]  /*03b0*/  IMAD.U32 R4, RZ, RZ, UR6 ;  /* 0x00000006ff047e24 */ /* 0x000fe2000f8e00ff */
[----:B------:R-:W-:Y:S01]  /*03c0*/  UIADD3.X UR5, UPT, UPT, URZ, UR5, URZ, UP2, !UPT ;  /* 0x00000005ff057290 */ /* 0x000fe200097fe4ff */
[----:B---3--:R-:W-:Y:S01]  /*03d0*/  IMAD.U32 R17, RZ, RZ, UR15 ;  /* 0x0000000fff117e24 */ /* 0x008fe2000f8e00ff */
[----:B------:R-:W-:Y:S01]  /*03e0*/  MOV R6, UR4 ;  /* 0x0000000400067c02 */ /* 0x000fe20008000f00 */
[----:B------:R-:W-:-:S03]  /*03f0*/  IMAD.U32 R5, RZ, RZ, UR7 ;  /* 0x00000007ff057e24 */ /* 0x000fc6000f8e00ff */
[----:B------:R-:W-:-:S07]  /*0400*/  IMAD.U32 R7, RZ, RZ, UR5 ;  /* 0x00000005ff077e24 */ /* 0x000fce000f8e00ff */
.L_x_3:
[----:B------:R-:W2:Y:S04]  /*0410*/  LDG.E R20, desc[UR12][R2.64+-0x10] ;  /* 0xfffff00c02147981 */ /* 0x000ea8000c1e1900 */
[----:B------:R-:W3:Y:S04]  /*0420*/  LDG.E R24, desc[UR12][R4.64+-0x10] ;  /* 0xfffff00c04187981 */ /* 0x000ee8000c1e1900 */
[----:B------:R-:W4:Y:S04]  /*0430*/  LDG.E R22, desc[UR12][R2.64+-0xc] ;  /* 0xfffff40c02167981 */ /* 0x000f28000c1e1900 */
[----:B------:R-:W4:Y:S01]  /*0440*/  LDG.E R26, desc[UR12][R2.64+-0x4] ;  /* 0xfffffc0c021a7981 */ /* 0x000f22000c1e1900 */
[----:B--2---:R-:W-:-:S03]  /*0450*/  FADD R21, -R13, R20 ;  /* 0x000000140d157221 */ /* 0x004fc60000000100 */
[----:B------:R-:W2:Y:S01]  /*0460*/  LDG.E R20, desc[UR12][R4.64+-0xc] ;  /* 0xfffff40c04147981 */ /* 0x000ea2000c1e1900 */
[----:B---3--:R-:W-:Y:S01]  /*0470*/  FADD R24, -R15, R24 ;  /* 0x000000180f187221 */ /* 0x008fe20000000100 */
[----:B------:R-:W-:-:S04]  /*0480*/  FMUL R21, R21, R21 ;  /* 0x0000001515157220 */ /* 0x000fc80000400000 */
[----:B------:R-:W-:Y:S01]  /*0490*/  FFMA R21, R24, R24, R21 ;  /* 0x0000001818157223 */ /* 0x000fe20000000015 */
[----:B----4-:R-:W-:Y:S01]  /*04a0*/  FADD R23, -R13, R22 ;  /* 0x000000160d177221 */ /* 0x010fe20000000100 */
[----:B------:R-:W3:Y:S03]  /*04b0*/  LDG.E R24, desc[UR12][R2.64+-0x8] ;  /* 0xfffff80c02187981 */ /* 0x000ee6000c1e1900 */
[----:B------:R-:W-:Y:S01]  /*04c0*/  FSETP.GEU.AND P0, PT, R21, R10, PT ;  /* 0x0000000a1500720b */ /* 0x000fe20003f0e000 */
[----:B------:R-:W4:-:S12]  /*04d0*/  LDG.E R22, desc[UR12][R4.64+-0x8] ;  /* 0xfffff80c04167981 */ /* 0x000f18000c1e1900 */
[----:B-----5:R-:W3:Y:S01]  /*04e0*/  @!P0 LDG.E R16, desc[UR12][R6.64+-0x10] ;  /* 0xfffff00c06108981 */ /* 0x020ee2000c1e1900 */
[----:B------:R-:W-:Y:S01]  /*04f0*/  FMUL R23, R23, R23 ;  /* 0x0000001717177220 */ /* 0x000fe20000400000 */
[----:B------:R-:W-:Y:S02]  /*0500*/  @!P0 IMAD.MOV.U32 R10, RZ, RZ, R21 ;  /* 0x000000ffff0a8224 */ /* 0x000fe400078e0015 */
[----:B--2---:R-:W-:-:S04]  /*0510*/  FADD R20, -R15, R20 ;  /* 0x000000140f147221 */ /* 0x004fc80000000100 */
[----:B------:R-:W-:Y:S02]  /*0520*/  FFMA R23, R20, R20, R23 ;  /* 0x0000001414177223 */ /* 0x000fe40000000017 */
[----:B------:R-:W2:Y:S03]  /*0530*/  LDG.E R20, desc[UR12][R4.64+-0x4] ;  /* 0xfffffc0c04147981 */ /* 0x000ea6000c1e1900 */
[----:B------:R-:W-:-:S13]  /*0540*/  FSETP.GEU.AND P0, PT, R23, R10, PT ;  /* 0x0000000a1700720b */ /* 0x000fda0003f0e000 */
[----:B---3--:R-:W3:Y:S01]  /*0550*/  @!P0 LDG.E R16, desc[UR12][R6.64+-0xc] ;  /* 0xfffff40c06108981 */ /* 0x008ee2000c1e1900 */
[----:B------:R-:W-:Y:S01]  /*0560*/  FADD R24, -R13, R24 ;  /* 0x000000180d187221 */ /* 0x000fe20000000100 */
[----:B----4-:R-:W-:-:S03]  /*0570*/  FADD R22, -R15, R22 ;  /* 0x000000160f167221 */ /* 0x010fc60000000100 */
[----:B------:R-:W-:Y:S01]  /*0580*/  FMUL R21, R24, R24 ;  /* 0x0000001818157220 */ /* 0x000fe20000400000 */
[----:B------:R-:W-:Y:S01]  /*0590*/  @!P0 IMAD.MOV.U32 R10, RZ, RZ, R23 ;  /* 0x000000ffff0a8224 */ /* 0x000fe200078e0017 */
[----:B------:R-:W4:Y:S02]  /*05a0*/  LDG.E R24, desc[UR12][R2.64] ;  /* 0x0000000c02187981 */ /* 0x000f24000c1e1900 */
[----:B------:R-:W-:Y:S01]  /*05b0*/  FFMA R25, R22, R22, R21 ;  /* 0x0000001616197223 */ /* 0x000fe20000000015 */
[----:B------:R-:W-:Y:S01]  /*05c0*/  FADD R26, -R13, R26 ;  /* 0x0000001a0d1a7221 */ /* 0x000fe20000000100 */
[----:B------:R-:W4:Y:S03]  /*05d0*/  LDG.E R22, desc[UR12][R4.64] ;  /* 0x0000000c04167981 */ /* 0x000f26000c1e1900 */
[----:B------:R-:W-:Y:S01]  /*05e0*/  FSETP.GEU.AND P0, PT, R25, R10, PT ;  /* 0x0000000a1900720b */ /* 0x000fe20003f0e000 */
[----:B------:R-:W-:-:S02]  /*05f0*/  FMUL R21, R26, R26 ;  /* 0x0000001a1a157220 */ /* 0x000fc40000400000 */
[----:B------:R-:W4:Y:S10]  /*0600*/  LDG.E R26, desc[UR12][R2.64+0x4] ;  /* 0x0000040c021a7981 */ /* 0x000f34000c1e1900 */
[----:B---3--:R-:W3:Y:S01]  /*0610*/  @!P0 LDG.E R16, desc[UR12][R6.64+-0x8] ;  /* 0xfffff80c06108981 */ /* 0x008ee2000c1e1900 */
[----:B--2---:R-:W-:Y:S01]  /*0620*/  FADD R20, -R15, R20 ;  /* 0x000000140f147221 */ /* 0x004fe20000000100 */
[----:B------:R-:W-:-:S03]  /*0630*/  @!P0 MOV R10, R25 ;  /* 0x00000019000a8202 */ /* 0x000fc60000000f00 */
[----:B------:R-:W-:Y:S01]  /*0640*/  FFMA R23, R20, R20, R21 ;  /* 0x0000001414177223 */ /* 0x000fe20000000015 */
[----:B----4-:R-:W-:Y:S01]  /*0650*/  FADD R24, -R13, R24 ;  /* 0x000000180d187221 */ /* 0x010fe20000000100 */
[----:B------:R-:W2:Y:S03]  /*0660*/  LDG.E R20, desc[UR12][R4.64+0x4] ;  /* 0x0000040c04147981 */ /* 0x000ea6000c1e1900 */
[----:B------:R-:W-:Y:S01]  /*0670*/  FSETP.GEU.AND P0, PT, R23, R10, PT ;  /* 0x0000000a1700720b */ /* 0x000fe20003f0e000 */
[----:B------:R-:W-:Y:S01]  /*0680*/  FADD R22, -R15, R22 ;  /* 0x000000160f167221 */ /* 0x000fe20000000100 */
[----:B------:R-:W-:Y:S02]  /*0690*/  FMUL R21, R24, R24 ;  /* 0x0000001818157220 */ /* 0x000fe40000400000 */
[----:B------:R-:W4:Y:S02]  /*06a0*/  LDG.E R24, desc[UR12][R2.64+0x8] ;  /* 0x0000080c02187981 */ /* 0x000f24000c1e1900 */
[----:B------:R-:W-:Y:S01]  /*06b0*/  FFMA R25, R22, R22, R21 ;  /* 0x0000001616197223 */ /* 0x000fe20000000015 */
[----:B------:R-:W-:Y:S01]  /*06c0*/  FADD R26, -R13, R26 ;  /* 0x0000001a0d1a7221 */ /* 0x000fe20000000100 */
[----:B------:R-:W4:Y:S05]  /*06d0*/  LDG.E R22, desc[UR12][R4.64+0x8] ;  /* 0x0000080c04167981 */ /* 0x000f2a000c1e1900 */
[----:B---3--:R-:W3:Y:S01]  /*06e0*/  @!P0 LDG.E R16, desc[UR12][R6.64+-0x4] ;  /* 0xfffffc0c06108981 */ /* 0x008ee2000c1e1900 */
[----:B------:R-:W-:-:S05]  /*06f0*/  @!P0 IMAD.MOV.U32 R10, RZ, RZ, R23 ;  /* 0x000000ffff0a8224 */ /* 0x000fca00078e0017 */
[----:B------:R-:W-:Y:S01]  /*0700*/  FSETP.GEU.AND P0, PT, R25, R10, PT ;  /* 0x0000000a1900720b */ /* 0x000fe20003f0e000 */
[----:B------:R-:W-:Y:S01]  /*0710*/  FMUL R21, R26, R26 ;  /* 0x0000001a1a157220 */ /* 0x000fe20000400000 */
[----:B--2---:R-:W-:Y:S01]  /*0720*/  FADD R20, -R15, R20 ;  /* 0x000000140f147221 */ /* 0x004fe20000000100 */
[----:B------:R-:W2:Y:S03]  /*0730*/  LDG.E R26, desc[UR12][R2.64+0xc] ;  /* 0x00000c0c021a7981 */ /* 0x000ea6000c1e1900 */
[----:B------:R-:W-:Y:S01]  /*0740*/  FFMA R23, R20, R20, R21 ;  /* 0x0000001414177223 */ /* 0x000fe20000000015 */
[----:B----4-:R-:W-:Y:S01]  /*0750*/  FADD R24, -R13, R24 ;  /* 0x000000180d187221 */ /* 0x010fe20000000100 */
[----:B------:R-:W4:Y:S05]  /*0760*/  LDG.E R20, desc[UR12][R4.64+0xc] ;  /* 0x00000c0c04147981 */ /* 0x000f2a000c1e1900 */
[----:B---3--:R-:W3:Y:S01]  /*0770*/  @!P0 LDG.E R16, desc[UR12][R6.64] ;  /* 0x0000000c06108981 */ /* 0x008ee2000c1e1900 */
[----:B------:R-:W-:-:S05]  /*0780*/  @!P0 IMAD.MOV.U32 R10, RZ, RZ, R25 ;  /* 0x000000ffff0a8224 */ /* 0x000fca00078e0019 */
[----:B------:R-:W-:Y:S01]  /*0790*/  FSETP.GEU.AND P0, PT, R23, R10, PT ;  /* 0x0000000a1700720b */ /* 0x000fe20003f0e000 */
[----:B------:R-:W-:Y:S01]  /*07a0*/  FADD R22, -R15, R22 ;  /* 0x000000160f167221 */ /* 0x000fe20000000100 */
[----:B------:R-:W-:-:S04]  /*07b0*/  FMUL R21, R24, R24 ;  /* 0x0000001818157220 */ /* 0x000fc80000400000 */
[----:B------:R-:W-:-:S07]  /*07c0*/  FFMA R25, R22, R22, R21 ;  /* 0x0000001616197223 */ /* 0x000fce0000000015 */
[----:B---3--:R-:W3:Y:S01]  /*07d0*/  @!P0 LDG.E R16, desc[UR12][R6.64+0x4] ;  /* 0x0000040c06108981 */ /* 0x008ee2000c1e1900 */
[----:B------:R-:W-:-:S05]  /*07e0*/  @!P0 IMAD.MOV.U32 R10, RZ, RZ, R23 ;  /* 0x000000ffff0a8224 */ /* 0x000fca00078e0017 */
[----:B------:R-:W-:Y:S01]  /*07f0*/  FSETP.GEU.AND P0, PT, R25, R10, PT ;  /* 0x0000000a1900720b */ /* 0x000fe20003f0e000 */
[----:B--2---:R-:W-:Y:S01]  /*0800*/  FADD R26, -R13, R26 ;  /* 0x0000001a0d1a7221 */ /* 0x004fe20000000100 */
[----:B----4-:R-:W-:-:S03]  /*0810*/  FADD R20, -R15, R20 ;  /* 0x000000140f147221 */ /* 0x010fc60000000100 */
[----:B------:R-:W-:-:S04]  /*0820*/  FMUL R21, R26, R26 ;  /* 0x0000001a1a157220 */ /* 0x000fc80000400000 */
[----:B------:R-:W-:-:S04]  /*0830*/  FFMA R21, R20, R20, R21 ;  /* 0x0000001414157223 */ /* 0x000fc80000000015 */
[----:B------:R-:W-:Y:S01]  /*0840*/  @!P0 IMAD.MOV.U32 R10, RZ, RZ, R25 ;  /* 0x000000ffff0a8224 */ /* 0x000fe200078e0019 */
[----:B---3--:R-:W2:Y:S01]  /*0850*/  @!P0 LDG.E R16, desc[UR12][R6.64+0x8] ;  /* 0x0000080c06108981 */ /* 0x008ea2000c1e1900 */
[----:B------:R-:W-:-:S03]  /*0860*/  IADD3 R19, P0, PT, R19, -0x8, RZ ;  /* 0xfffffff813137810 */ /* 0x000fc60007f1e0ff */
[----:B------:R-:W-:Y:S02]  /*0870*/  FSETP.GEU.AND P1, PT, R21, R10, PT ;  /* 0x0000000a1500720b */ /* 0x000fe40003f2e000 */
[----:B------:R-:W-:Y:S02]  /*0880*/  IADD3.X R17, PT, PT, R17, -0x1, RZ, P0, !PT ;  /* 0xffffffff11117810 */ /* 0x000fe400007fe4ff */
[----:B------:R-:W-:-:S04]  /*0890*/  ISETP.NE.U32.AND P0, PT, R19, RZ, PT ;  /* 0x000000ff1300720c */ /* 0x000fc80003f05070 */
[----:B------:R-:W-:Y:S02]  /*08a0*/  ISETP.NE.AND.EX P0, PT, R17, RZ, PT, P0 ;  /* 0x000000ff1100720c */ /* 0x000fe40003f05300 */
[----:B------:R-:W-:Y:S02]  /*08b0*/  IADD3 R2, P3, PT, R2, 0x20, RZ ;  /* 0x0000002002027810 */ /* 0x000fe40007f7e0ff */
[----:B------:R-:W-:Y:S01]  /*08c0*/  IADD3 R4, P2, PT, R4, 0x20, RZ ;  /* 0x0000002004047810 */ /* 0x000fe20007f5e0ff */
[----:B------:R-:W-:Y:S02]  /*08d0*/  @!P1 IMAD.MOV.U32 R10, RZ, RZ, R21 ;  /* 0x000000ffff0a9224 */ /* 0x000fe400078e0015 */
[----:B------:R-:W-:Y:S02]  /*08e0*/  IMAD.X R3, RZ, RZ, R3, P3 ;  /* 0x000000ffff037224 */ /* 0x000fe400018e0603 */
[----:B------:R-:W-:Y:S01]  /*08f0*/  IMAD.X R5, RZ, RZ, R5, P2 ;  /* 0x000000ffff057224 */ /* 0x000fe200010e0605 */
[----:B--2---:R0:W5:Y:S02]  /*0900*/  @!P1 LDG.E R16, desc[UR12][R6.64+0xc] ;  /* 0x00000c0c06109981 */ /* 0x004164000c1e1900 */
[----:B0-----:R-:W-:-:S04]  /*0910*/  IADD3 R6, P4, PT, R6, 0x20, RZ ;  /* 0x0000002006067810 */ /* 0x001fc80007f9e0ff */
[----:B------:R-:W-:Y:S01]  /*0920*/  IADD3.X R7, PT, PT, RZ, R7, RZ, P4, !PT ;  /* 0x00000007ff077210 */ /* 0x000fe200027fe4ff */
[----:B------:R-:W-:Y:S08]  /*0930*/  @P0 BRA `(.L_x_3) ;  /* 0xfffffff800b40947 */ /* 0x000ff0000383ffff */
[----:B------:R-:W-:-:S07]  /*0940*/  IMAD.U32 R17, RZ, RZ, UR10 ;  /* 0x0000000aff117e24 */ /* 0x000fce000f8e00ff */
.L_x_2:
[----:B------:R-:W-:-:S04]  /*0950*/  UISETP.NE.U32.AND UP1, UPT, UR14, URZ, UPT ;  /* 0x000000ff0e00728c */ /* 0x000fc8000bf25070 */
[----:B------:R-:W-:-:S09]  /*0960*/  UISETP.NE.AND.EX UP1, UPT, URZ, URZ, UPT, UP1 ;  /* 0x000000ffff00728c */ /* 0x000fd2000bf25310 */
[----:B------:R-:W-:Y:S05]  /*0970*/  BRA.U !UP1, `(.L_x_4) ;  /* 0x0000000909947547 */ /* 0x000fea000b800000 */
[----:B------:R-:W-:-:S04]  /*0980*/  UISETP.NE.U32.AND UP1, UPT, UR11, URZ, UPT ;  /* 0x000000ff0b00728c */ /* 0x000fc8000bf25070 */
[----:B------:R-:W-:Y:S01]  /*0990*/  UISETP.NE.AND.EX UP1, UPT, URZ, URZ, UPT, UP1 ;  /* 0x000000ffff00728c */ /* 0x000fe2000bf25310 */
[----:B------:R-:W-:Y:S10]  /*09a0*/  BRA.U !UP0, `(.L_x_5) ;  /* 0x0000000508607547 */ /* 0x000ff4000b800000 */
[----:B------:R-:W0:Y:S01]  /*09b0*/  LDCU.64 UR6, c[0x0][0x3a0] ;  /* 0x00007400ff0677ac */ /* 0x000e220008000a00 */
[C---:B------:R-:W-:Y:S02]  /*09c0*/  SHF.L.U32 R6, R17.reuse, 0x2, RZ ;  /* 0x0000000211067819 */ /* 0x040fe400000006ff */
[----:B-1----:R-:W-:Y:S01]  /*09d0*/  SHF.L.U64.HI R2, R17, 0x2, R18 ;  /* 0x0000000211027819 */ /* 0x002fe20000010212 */
[----:B------:R-:W1:Y:S01]  /*09e0*/  LDCU.64 UR4, c[0x0][0x398] ;  /* 0x00007300ff0477ac */ /* 0x000e620008000a00 */
[C---:B0-----:R-:W-:Y:S02]  /*09f0*/  IADD3 R20, P1, PT, R6.reuse, UR6, RZ ;  /* 0x0000000606147c10 */ /* 0x041fe4000ff3e0ff */
[----:B-1----:R-:W-:Y:S02]  /*0a00*/  IADD3 R6, P0, PT, R6, UR4, RZ ;  /* 0x0000000406067c10 */ /* 0x002fe4000ff1e0ff */
[C---:B------:R-:W-:Y:S02]  /*0a10*/  IADD3.X R21, PT, PT, R2.reuse, UR7, RZ, P1, !PT ;  /* 0x0000000702157c10 */ /* 0x040fe40008ffe4ff */
[----:B------:R-:W-:-:S03]  /*0a20*/  IADD3.X R7, PT, PT, R2, UR5, RZ, P0, !PT ;  /* 0x0000000502077c10 */ /* 0x000fc600087fe4ff */
[----:B------:R-:W2:Y:S04]  /*0a30*/  LDG.E R20, desc[UR12][R20.64] ;  /* 0x0000000c14147981 */ /* 0x000ea8000c1e1900 */
[----:B------:R-:W3:Y:S01]  /*0a40*/  LDG.E R6, desc[UR12][R6.64] ;  /* 0x0000000c06067981 */ /* 0x000ee2000c1e1900 */
[----:B------:R-:W-:-:S05]  /*0a50*/  IADD3 R19, P0, PT, R17, 0x1, RZ ;  /* 0x0000000111137810 */ /* 0x000fca0007f1e0ff */
[----:B------:R-:W-:Y:S02]  /*0a60*/  IMAD.X R2, RZ, RZ, R18, P0 ;  /* 0x000000ffff027224 */ /* 0x000fe400000e0612 */
[----:B------:R-:W-:-:S03]  /*0a70*/  IMAD.SHL.U32 R4, R19, 0x4, RZ ;  /* 0x0000000413047824 */ /* 0x000fc600078e00ff */
[----:B------:R-:W-:Y:S02]  /*0a80*/  SHF.L.U64.HI R5, R19, 0x2, R2 ;  /* 0x0000000213057819 */ /* 0x000fe40000010202 */
[----:B------:R-:W-:Y:S02]  /*0a90*/  LOP3.LUT R4, R4, 0xfffffffc, RZ, 0xc0, !PT ;  /* 0xfffffffc04047812 */ /* 0x000fe400078ec0ff */
[----:B------:R-:W-:Y:S02]  /*0aa0*/  LOP3.LUT R5, R5, 0x3, RZ, 0xc0, !PT ;  /* 0x0000000305057812 */ /* 0x000fe400078ec0ff */
[C---:B------:R-:W-:Y:S02]  /*0ab0*/  IADD3 R2, P1, PT, R4.reuse, UR6, RZ ;  /* 0x0000000604027c10 */ /* 0x040fe4000ff3e0ff */
[----:B------:R-:W-:Y:S02]  /*0ac0*/  IADD3 R4, P0, PT, R4, UR4, RZ ;  /* 0x0000000404047c10 */ /* 0x000fe4000ff1e0ff */
[----:B------:R-:W-:-:S02]  /*0ad0*/  IADD3.X R3, PT, PT, R5, UR7, RZ, P1, !PT ;  /* 0x0000000705037c10 */ /* 0x000fc40008ffe4ff */
[----:B------:R-:W-:-:S03]  /*0ae0*/  IADD3.X R5, PT, PT, R5, UR5, RZ, P0, !PT ;  /* 0x0000000505057c10 */ /* 0x000fc600087fe4ff */
[----:B------:R0:W4:Y:S04]  /*0af0*/  LDG.E R24, desc[UR12][R2.64] ;  /* 0x0000000c02187981 */ /* 0x000128000c1e1900 */
[----:B------:R1:W4:Y:S01]  /*0b00*/  LDG.E R26, desc[UR12][R4.64] ;  /* 0x0000000c041a7981 */ /* 0x000322000c1e1900 */
[----:B--2---:R-:W-:Y:S01]  /*0b10*/  FADD R20, -R13, R20 ;  /* 0x000000140d147221 */ /* 0x004fe20000000100 */
[----:B---3--:R-:W-:-:S03]  /*0b20*/  FADD R6, -R15, R6 ;  /* 0x000000060f067221 */ /* 0x008fc60000000100 */
[----:B------:R-:W-:-:S04]  /*0b30*/  FMUL R21, R20, R20 ;  /* 0x0000001414157220 */ /* 0x000fc80000400000 */
[----:B------:R-:W-:-:S05]  /*0b40*/  FFMA R21, R6, R6, R21 ;  /* 0x0000000606157223 */ /* 0x000fca0000000015 */
[----:B------:R-:W-:-:S13]  /*0b50*/  FSETP.GEU.AND P0, PT, R21, R10, PT ;  /* 0x0000000a1500720b */ /* 0x000fda0003f0e000 */
[----:B------:R-:W2:Y:S02]  /*0b60*/  @!P0 LDC.64 R6, c[0x0][0x3a8] ;  /* 0x0000ea00ff068b82 */ /* 0x000ea40000000a00 */
[----:B--2---:R-:W-:-:S04]  /*0b70*/  @!P0 LEA R6, P1, R17, R6, 0x2 ;  /* 0x0000000611068211 */ /* 0x004fc800078210ff */
[----:B------:R-:W-:-:S05]  /*0b80*/  @!P0 LEA.HI.X R7, R17, R7, R18, 0x2, P1 ;  /* 0x0000000711078211 */ /* 0x000fca00008f1412 */
[----:B-----5:R4:W2:Y:S01]  /*0b90*/  @!P0 LDG.E R16, desc[UR12][R6.64] ;  /* 0x0000000c06108981 */ /* 0x0208a2000c1e1900 */
[----:B------:R-:W-:-:S05]  /*0ba0*/  IADD3 R20, P1, PT, R17, 0x2, RZ ;  /* 0x0000000211147810 */ /* 0x000fca0007f3e0ff */
[----:B0-----:R-:W-:Y:S02]  /*0bb0*/  IMAD.X R3, RZ, RZ, R18, P1 ;  /* 0x000000ffff037224 */ /* 0x001fe400008e0612 */
[----:B-1----:R-:W-:-:S03]  /*0bc0*/  IMAD.SHL.U32 R4, R20, 0x4, RZ ;  /* 0x0000000414047824 */ /* 0x002fc600078e00ff */
[----:B------:R-:W-:Y:S02]  /*0bd0*/  SHF.L.U64.HI R5, R20, 0x2, R3 ;  /* 0x0000000214057819 */ /* 0x000fe40000010203 */
[----:B------:R-:W-:Y:S02]  /*0be0*/  LOP3.LUT R4, R4, 0xfffffffc, RZ, 0xc0, !PT ;  /* 0xfffffffc04047812 */ /* 0x000fe400078ec0ff */
[----:B------:R-:W-:Y:S02]  /*0bf0*/  LOP3.LUT R5, R5, 0x3, RZ, 0xc0, !PT ;  /* 0x0000000305057812 */ /* 0x000fe400078ec0ff */
[C---:B------:R-:W-:Y:S02]  /*0c00*/  IADD3 R2, P2, PT, R4.reuse, UR6, RZ ;  /* 0x0000000604027c10 */ /* 0x040fe4000ff5e0ff */
[----:B------:R-:W-:Y:S02]  /*0c10*/  IADD3 R4, P1, PT, R4, UR4, RZ ;  /* 0x0000000404047c10 */ /* 0x000fe4000ff3e0ff */
[----:B------:R-:W-:Y:S01]  /*0c20*/  IADD3.X R3, PT, PT, R5, UR7, RZ, P2, !PT ;  /* 0x0000000705037c10 */ /* 0x000fe200097fe4ff */
[----:B----4-:R-:W-:Y:S01]  /*0c30*/  FADD R6, -R13, R24 ;  /* 0x000000180d067221 */ /* 0x010fe20000000100 */
[----:B------:R-:W-:-:S03]  /*0c40*/  IADD3.X R5, PT, PT, R5, UR5, RZ, P1, !PT ;  /* 0x0000000505057c10 */ /* 0x000fc60008ffe4ff */
[----:B------:R-:W3:Y:S01]  /*0c50*/  LDG.E R22, desc[UR12][R2.64] ;  /* 0x0000000c02167981 */ /* 0x000ee2000c1e1900 */
[----:B------:R-:W-:Y:S01]  /*0c60*/  FADD R26, -R15, R26 ;  /* 0x0000001a0f1a7221 */ /* 0x000fe20000000100 */
[----:B------:R-:W-:Y:S02]  /*0c70*/  FMUL R23, R6, R6 ;  /* 0x0000000606177220 */ /* 0x000fe40000400000 */
[----:B------:R0:W4:Y:S01]  /*0c80*/  LDG.E R24, desc[UR12][R4.64] ;  /* 0x0000000c04187981 */ /* 0x000122000c1e1900 */
[----:B------:R-:W-:Y:S01]  /*0c90*/  @!P0 MOV R10, R21 ;  /* 0x00000015000a8202 */ /* 0x000fe20000000f00 */
[----:B------:R-:W-:-:S05]  /*0ca0*/  FFMA R23, R26, R26, R23 ;  /* 0x0000001a1a177223 */ /* 0x000fca0000000017 */
[----:B------:R-:W-:-:S13]  /*0cb0*/  FSETP.GEU.AND P0, PT, R23, R10, PT ;  /* 0x0000000a1700720b */ /* 0x000fda0003f0e000 */
[----:B------:R-:W1:Y:S02]  /*0cc0*/  @!P0 LDC.64 R6, c[0x0][0x3a8] ;  /* 0x0000ea00ff068b82 */ /* 0x000e640000000a00 */
[----:B-1----:R-:W-:-:S04]  /*0cd0*/  @!P0 LEA R6, P1, R19, R6, 0x2 ;  /* 0x0000000613068211 */ /* 0x002fc800078210ff */
[----:B------:R-:W-:Y:S02]  /*0ce0*/  @!P0 LEA.HI.X R7, R19, R7, RZ, 0x2, P1 ;  /* 0x0000000713078211 */ /* 0x000fe400008f14ff */
[----:B------:R-:W-:-:S03]  /*0cf0*/  IADD3 R19, P1, PT, R17, 0x3, RZ ;  /* 0x0000000311137810 */ /* 0x000fc60007f3e0ff */
[----:B--2---:R1:W2:Y:S02]  /*0d00*/  @!P0 LDG.E R16, desc[UR12][R6.64] ;  /* 0x0000000c06108981 */ /* 0x0042a4000c1e1900 */
[----:B------:R-:W-:Y:S02]  /*0d10*/  IMAD.X R18, RZ, RZ, R18, P1 ;  /* 0x000000ffff127224 */ /* 0x000fe400008e0612 */
[----:B0-----:R-:W-:-:S03]  /*0d20*/  IMAD.SHL.U32 R4, R19, 0x4, RZ ;  /* 0x0000000413047824 */ /* 0x001fc600078e00ff */
[----:B------:R-:W-:Y:S02]  /*0d30*/  SHF.L.U64.HI R5, R19, 0x2, R18 ;  /* 0x0000000213057819 */ /* 0x000fe40000010212 */
[----:B------:R-:W-:Y:S02]  /*0d40*/  LOP3.LUT R4, R4, 0xfffffffc, RZ, 0xc0, !PT ;  /* 0xfffffffc04047812 */ /* 0x000fe400078ec0ff */
[----:B------:R-:W-:Y:S02]  /*0d50*/  LOP3.LUT R5, R5, 0x3, RZ, 0xc0, !PT ;  /* 0x0000000305057812 */ /* 0x000fe400078ec0ff */
[C---:B------:R-:W-:Y:S02]  /*0d60*/  IADD3 R2, P2, PT, R4.reuse, UR6, RZ ;  /* 0x0000000604027c10 */ /* 0x040fe4000ff5e0ff */
[----:B------:R-:W-:Y:S02]  /*0d70*/  IADD3 R4, P1, PT, R4, UR4, RZ ;  /* 0x0000000404047c10 */ /* 0x000fe4000ff3e0ff */
[----:B------:R-:W-:-:S02]  /*0d80*/  IADD3.X R3, PT, PT, R5, UR7, RZ, P2, !PT ;  /* 0x0000000705037c10 */ /* 0x000fc400097fe4ff */
[----:B------:R-:W-:-:S03]  /*0d90*/  IADD3.X R5, PT, PT, R5, UR5, RZ, P1, !PT ;  /* 0x0000000505057c10 */ /* 0x000fc60008ffe4ff */
[----:B------:R-:W2:Y:S04]  /*0da0*/  LDG.E R2, desc[UR12][R2.64] ;  /* 0x0000000c02027981 */ /* 0x000ea8000c1e1900 */
[----:B------:R-:W2:Y:S01]  /*0db0*/  LDG.E R4, desc[UR12][R4.64] ;  /* 0x0000000c04047981 */ /* 0x000ea2000c1e1900 */
[----:B---3--:R-:W-:Y:S01]  /*0dc0*/  FADD R22, -R13, R22 ;  /* 0x000000160d167221 */ /* 0x008fe20000000100 */
[----:B----4-:R-:W-:-:S03]  /*0dd0*/  FADD R24, -R15, R24 ;  /* 0x000000180f187221 */ /* 0x010fc60000000100 */
[----:B-1----:R-:W-:Y:S01]  /*0de0*/  FMUL R7, R22, R22 ;  /* 0x0000001616077220 */ /* 0x002fe20000400000 */
[----:B------:R-:W-:-:S03]  /*0df0*/  @!P0 IMAD.MOV.U32 R10, RZ, RZ, R23 ;  /* 0x000000ffff0a8224 */ /* 0x000fc600078e0017 */
[----:B------:R-:W-:-:S05]  /*0e00*/  FFMA R21, R24, R24, R7 ;  /* 0x0000001818157223 */ /* 0x000fca0000000007 */
[----:B------:R-:W-:-:S13]  /*0e10*/  FSETP.GEU.AND P0, PT, R21, R10, PT ;  /* 0x0000000a1500720b */ /* 0x000fda0003f0e000 */
[----:B------:R-:W0:Y:S02]  /*0e20*/  @!P0 LDC.64 R6, c[0x0][0x3a8] ;  /* 0x0000ea00ff068b82 */ /* 0x000e240000000a00 */
[----:B0-----:R-:W-:-:S04]  /*0e30*/  @!P0 LEA R6, P1, R20, R6, 0x2 ;  /* 0x0000000614068211 */ /* 0x001fc800078210ff */
[----:B------:R-:W-:-:S05]  /*0e40*/  @!P0 LEA.HI.X R7, R20, R7, RZ, 0x2, P1 ;  /* 0x0000000714078211 */ /* 0x000fca00008f14ff */
[----:B--2---:R0:W2:Y:S01]  /*0e50*/  @!P0 LDG.E R16, desc[UR12][R6.64] ;  /* 0x0000000c06108981 */ /* 0x0040a2000c1e1900 */
[----:B------:R-:W-:Y:S02]  /*0e60*/  @!P0 IMAD.MOV.U32 R10, RZ, RZ, R21 ;  /* 0x000000ffff0a8224 */ /* 0x000fe400078e0015 */
[----:B------:R-:W-:Y:S01]  /*0e70*/  FADD R2, -R13, R2 ;  /* 0x000000020d027221 */ /* 0x000fe20000000100 */
[----:B------:R-:W-:-:S03]  /*0e80*/  FADD R4, -R15, R4 ;  /* 0x000000040f047221 */ /* 0x000fc60000000100 */
[----:B------:R-:W-:-:S04]  /*0e90*/  FMUL R3, R2, R2 ;  /* 0x0000000202037220 */ /* 0x000fc80000400000 */
[----:B------:R-:W-:-:S05]  /*0ea0*/  FFMA R5, R4, R4, R3 ;  /* 0x0000000404057223 */ /* 0x000fca0000000003 */
[----:B------:R-:W-:-:S13]  /*0eb0*/  FSETP.GEU.AND P0, PT, R5, R10, PT ;  /* 0x0000000a0500720b */ /* 0x000fda0003f0e000 */
[----:B------:R-:W1:Y:S02]  /*0ec0*/  @!P0 LDC.64 R2, c[0x0][0x3a8] ;  /* 0x0000ea00ff028b82 */ /* 0x000e640000000a00 */
[----:B-1----:R-:W-:-:S04]  /*0ed0*/  @!P0 LEA R2, P1, R19, R2, 0x2 ;  /* 0x0000000213028211 */ /* 0x002fc800078210ff */
[----:B------:R-:W-:-:S05]  /*0ee0*/  @!P0 LEA.HI.X R3, R19, R3, RZ, 0x2, P1 ;  /* 0x0000000313038211 */ /* 0x000fca00008f14ff */
[----:B--2---:R0:W5:Y:S01]  /*0ef0*/  @!P0 LDG.E R16, desc[UR12][R2.64] ;  /* 0x0000000c02108981 */ /* 0x004162000c1e1900 */
[----:B------:R-:W-:Y:S01]  /*0f00*/  IADD3 R17, PT, PT, R17, 0x4, RZ ;  /* 0x0000000411117810 */ /* 0x000fe20007ffe0ff */
[----:B------:R-:W-:Y:S02]  /*0f10*/  @!P0 IMAD.MOV.U32 R10, RZ, RZ, R5 ;  /* 0x000000ffff0a8224 */ /* 0x000fe400078e0005 */
[----:B------:R-:W-:-:S07]  /*0f20*/  IMAD.MOV.U32 R18, RZ, RZ, RZ ;  /* 0x000000ffff127224 */ /* 0x000fce00078e00ff */
.L_x_5:
[----:B------:R-:W-:Y:S04]  /*0f30*/  BSSY.RECONVERGENT B1, `(.L_x_4) ;  /* 0x0000049000017945 */ /* 0x000fe80003800200 */
[----:B------:R-:W-:Y:S05]  /*0f40*/  BRA.U !UP1, `(.L_x_6) ;  /* 0x00000005091c7547 */ /* 0x000fea000b800000 */
[----:B------:R-:W2:Y:S01]  /*0f50*/  LDCU UR4, c[0x0][0x380] ;  /* 0x00007000ff0477ac */ /* 0x000ea20008000800 */
[----:B------:R-:W-:-:S04]  /*0f60*/  UISETP.NE.U32.AND UP1, UPT, UR11, 0x1, UPT ;  /* 0x000000010b00788c */ /* 0x000fc8000bf25070 */
[----:B------:R-:W-:Y:S02]  /*0f70*/  UISETP.NE.AND.EX UP1, UPT, URZ, URZ, UPT, UP1 ;  /* 0x000000ffff00728c */ /* 0x000fe4000bf25310 */
[----:B--2---:R-:W-:-:S07]  /*0f80*/  ULOP3.LUT UP2, URZ, UR4, 0x1, URZ, 0xc0, !UPT ;  /* 0x0000000104ff7892 */ /* 0x004fce000f84c0ff */
[----:B------:R-:W-:Y:S05]  /*0f90*/  BRA.U !UP1, `(.L_x_7) ;  /* 0x0000000109b07547 */ /* 0x000fea000b800000 */
[----:B------:R-:W2:Y:S01]  /*0fa0*/  LDCU.64 UR6, c[0x0][0x3a0] ;  /* 0x00007400ff0677ac */ /* 0x000ea20008000a00 */
[C---:B------:R-:W-:Y:S01]  /*0fb0*/  IMAD.SHL.U32 R20, R17.reuse, 0x4, RZ ;  /* 0x0000000411147824 */ /* 0x040fe200078e00ff */
[----:B01----:R-:W-:Y:S01]  /*0fc0*/  SHF.L.U64.HI R2, R17, 0x2, R18 ;  /* 0x0000000211027819 */ /* 0x003fe20000010212 */
[----:B------:R-:W0:Y:S03]  /*0fd0*/  LDCU.64 UR4, c[0x0][0x398] ;  /* 0x00007300ff0477ac */ /* 0x000e260008000a00 */
[C---:B--2---:R-:W-:Y:S02]  /*0fe0*/  IADD3 R6, P1, PT, R20.reuse, UR6, RZ ;  /* 0x0000000614067c10 */ /* 0x044fe4000ff3e0ff */
[----:B0-----:R-:W-:Y:S02]  /*0ff0*/  IADD3 R20, P0, PT, R20, UR4, RZ ;  /* 0x0000000414147c10 */ /* 0x001fe4000ff1e0ff */
[----:B------:R-:W-:-:S02]  /*1000*/  IADD3.X R7, PT, PT, R2, UR7, RZ, P1, !PT ;  /* 0x0000000702077c10 */ /* 0x000fc40008ffe4ff */
[----:B------:R-:W-:-:S03]  /*1010*/  IADD3.X R21, PT, PT, R2, UR5, RZ, P0, !PT ;  /* 0x0000000502157c10 */ /* 0x000fc600087fe4ff */
[----:B------:R-:W2:Y:S04]  /*1020*/  LDG.E R6, desc[UR12][R6.64] ;  /* 0x0000000c06067981 */ /* 0x000ea8000c1e1900 */
[----:B------:R-:W3:Y:S01]  /*1030*/  LDG.E R20, desc[UR12][R20.64] ;  /* 0x0000000c14147981 */ /* 0x000ee2000c1e1900 */
[----:B------:R-:W-:-:S04]  /*1040*/  IADD3 R19, P0, PT, R17, 0x1, RZ ;  /* 0x0000000111137810 */ /* 0x000fc80007f1e0ff */
[----:B------:R-:W-:Y:S01]  /*1050*/  IADD3.X R2, PT, PT, RZ, R18, RZ, P0, !PT ;  /* 0x00000012ff027210 */ /* 0x000fe200007fe4ff */
        /* <DEDUP_REMOVED lines=8> */
[----:B------:R-:W4:Y:S04]  /*10e0*/  LDG.E R2, desc[UR12][R2.64] ;  /* 0x0000000c02027981 */ /* 0x000f28000c1e1900 */
[----:B------:R-:W4:Y:S01]  /*10f0*/  LDG.E R4, desc[UR12][R4.64] ;  /* 0x0000000c04047981 */ /* 0x000f22000c1e1900 */
[----:B--2---:R-:W-:Y:S01]  /*1100*/  FADD R6, -R13, R6 ;  /* 0x000000060d067221 */ /* 0x004fe20000000100 */
[----:B---3--:R-:W-:-:S03]  /*1110*/  FADD R20, -R15, R20 ;  /* 0x000000140f147221 */ /* 0x008fc60000000100 */
[----:B------:R-:W-:-:S04]  /*1120*/  FMUL R7, R6, R6 ;  /* 0x0000000606077220 */ /* 0x000fc80000400000 */
[----:B------:R-:W-:-:S05]  /*1130*/  FFMA R21, R20, R20, R7 ;  /* 0x0000001414157223 */ /* 0x000fca0000000007 */
[----:B------:R-:W-:-:S13]  /*1140*/  FSETP.GEU.AND P0, PT, R21, R10, PT ;  /* 0x0000000a1500720b */ /* 0x000fda0003f0e000 */
[----:B------:R-:W0:Y:S02]  /*1150*/  @!P0 LDC.64 R6, c[0x0][0x3a8] ;  /* 0x0000ea00ff068b82 */ /* 0x000e240000000a00 */
[----:B0-----:R-:W-:-:S04]  /*1160*/  @!P0 LEA R6, P1, R17, R6, 0x2 ;  /* 0x0000000611068211 */ /* 0x001fc800078210ff */
[----:B------:R-:W-:-:S05]  /*1170*/  @!P0 LEA.HI.X R7, R17, R7, R18, 0x2, P1 ;  /* 0x0000000711078211 */ /* 0x000fca00008f1412 */
[----:B-----5:R2:W3:Y:S01]  /*1180*/  @!P0 LDG.E R16, desc[UR12][R6.64] ;  /* 0x0000000c06108981 */ /* 0x0204e2000c1e1900 */
[----:B----4-:R-:W-:Y:S01]  /*1190*/  FADD R3, -R13, R2 ;  /* 0x000000020d037221 */ /* 0x010fe20000000100 */
[----:B------:R-:W-:-:S03]  /*11a0*/  FADD R2, -R15, R4 ;  /* 0x000000040f027221 */ /* 0x000fc60000000100 */
[----:B------:R-:W-:Y:S01]  /*11b0*/  FMUL R3, R3, R3 ;  /* 0x0000000303037220 */ /* 0x000fe20000400000 */
[----:B------:R-:W-:-:S03]  /*11c0*/  @!P0 IMAD.MOV.U32 R10, RZ, RZ, R21 ;  /* 0x000000ffff0a8224 */ /* 0x000fc600078e0015 */
[----:B------:R-:W-:-:S05]  /*11d0*/  FFMA R5, R2, R2, R3 ;  /* 0x0000000202057223 */ /* 0x000fca0000000003 */
[----:B------:R-:W-:-:S13]  /*11e0*/  FSETP.GEU.AND P0, PT, R5, R10, PT ;  /* 0x0000000a0500720b */ /* 0x000fda0003f0e000 */
[----:B------:R-:W0:Y:S02]  /*11f0*/  @!P0 LDC.64 R2, c[0x0][0x3a8] ;  /* 0x0000ea00ff028b82 */ /* 0x000e240000000a00 */
[----:B0-----:R-:W-:-:S04]  /*1200*/  @!P0 LEA R2, P1, R19, R2, 0x2 ;  /* 0x0000000213028211 */ /* 0x001fc800078210ff */
[----:B------:R-:W-:-:S05]  /*1210*/  @!P0 LEA.HI.X R3, R19, R3, RZ, 0x2, P1 ;  /* 0x0000000313038211 */ /* 0x000fca00008f14ff */
[----:B---3--:R2:W5:Y:S01]  /*1220*/  @!P0 LDG.E R16, desc[UR12][R2.64] ;  /* 0x0000000c02108981 */ /* 0x008562000c1e1900 */
[----:B------:R-:W-:Y:S01]  /*1230*/  @!P0 IMAD.MOV.U32 R10, RZ, RZ, R5 ;  /* 0x000000ffff0a8224 */ /* 0x000fe200078e0005 */
[----:B------:R-:W-:Y:S01]  /*1240*/  IADD3 R17, PT, PT, R17, 0x2, RZ ;  /* 0x0000000211117810 */ /* 0x000fe20007ffe0ff */
[----:B------:R-:W-:-:S07]  /*1250*/  IMAD.MOV.U32 R18, RZ, RZ, RZ ;  /* 0x000000ffff127224 */ /* 0x000fce00078e00ff */
.L_x_7:
[----:B------:R-:W-:Y:S05]  /*1260*/  BRA.U !UP2, `(.L_x_6) ;  /* 0x000000010a547547 */ /* 0x000fea000b800000 */
[----:B------:R-:W3:Y:S01]  /*1270*/  LDCU.64 UR6, c[0x0][0x3a0] ;  /* 0x00007400ff0677ac */ /* 0x000ee20008000a00 */
[C---:B0-2---:R-:W-:Y:S01]  /*1280*/  IMAD.SHL.U32 R7, R17.reuse, 0x4, RZ ;  /* 0x0000000411077824 */ /* 0x045fe200078e00ff */
[----:B-1----:R-:W-:Y:S01]  /*1290*/  SHF.L.U64.HI R17, R17, 0x2, R18 ;  /* 0x0000000211117819 */ /* 0x002fe20000010212 */
[----:B------:R-:W0:Y:S03]  /*12a0*/  LDCU.64 UR4, c[0x0][0x398] ;  /* 0x00007300ff0477ac */ /* 0x000e260008000a00 */
[C---:B---3--:R-:W-:Y:S02]  /*12b0*/  IADD3 R4, P1, PT, R7.reuse, UR6, RZ ;  /* 0x0000000607047c10 */ /* 0x048fe4000ff3e0ff */
[----:B0-----:R-:W-:Y:S02]  /*12c0*/  IADD3 R2, P0, PT, R7, UR4, RZ ;  /* 0x0000000407027c10 */ /* 0x001fe4000ff1e0ff */
[----:B------:R-:W-:-:S02]  /*12d0*/  IADD3.X R5, PT, PT, R17, UR7, RZ, P1, !PT ;  /* 0x0000000711057c10 */ /* 0x000fc40008ffe4ff */
[----:B------:R-:W-:-:S03]  /*12e0*/  IADD3.X R3, PT, PT, R17, UR5, RZ, P0, !PT ;  /* 0x0000000511037c10 */ /* 0x000fc600087fe4ff */
[----:B------:R-:W2:Y:S04]  /*12f0*/  LDG.E R4, desc[UR12][R4.64] ;  /* 0x0000000c04047981 */ /* 0x000ea8000c1e1900 */
[----:B------:R-:W3:Y:S01]  /*1300*/  LDG.E R2, desc[UR12][R2.64] ;  /* 0x0000000c02027981 */ /* 0x000ee2000c1e1900 */
[----:B--2---:R-:W-:Y:S01]  /*1310*/  FADD R6, -R13, R4 ;  /* 0x000000040d067221 */ /* 0x004fe20000000100 */
[----:B---3--:R-:W-:-:S03]  /*1320*/  FADD R15, -R15, R2 ;  /* 0x000000020f0f7221 */ /* 0x008fc60000000100 */
[----:B------:R-:W-:-:S04]  /*1330*/  FMUL R6, R6, R6 ;  /* 0x0000000606067220 */ /* 0x000fc80000400000 */
[----:B------:R-:W-:-:S05]  /*1340*/  FFMA R15, R15, R15, R6 ;  /* 0x0000000f0f0f7223 */ /* 0x000fca0000000006 */
[----:B------:R-:W-:-:S13]  /*1350*/  FSETP.GEU.AND P0, PT, R15, R10, PT ;  /* 0x0000000a0f00720b */ /* 0x000fda0003f0e000 */
[----:B------:R-:W-:Y:S05]  /*1360*/  @P0 BRA `(.L_x_6) ;  /* 0x0000000000140947 */ /* 0x000fea0003800000 */
[----:B------:R-:W0:Y:S02]  /*1370*/  LDCU.64 UR4, c[0x0][0x3a8] ;  /* 0x00007500ff0477ac */ /* 0x000e240008000a00 */
[----:B0----5:R-:W-:-:S04]  /*1380*/  IADD3 R16, P0, PT, R7, UR4, RZ ;  /* 0x0000000407107c10 */ /* 0x021fc8000ff1e0ff */
[----:B------:R-:W-:-:S05]  /*1390*/  IADD3.X R17, PT, PT, R17, UR5, RZ, P0, !PT ;  /* 0x0000000511117c10 */ /* 0x000fca00087fe4ff */
[----:B------:R3:W5:Y:S01]  /*13a0*/  LDG.E R16, desc[UR12][R16.64] ;  /* 0x0000000c10107981 */ /* 0x000762000c1e1900 */
[----:B------:R-:W-:-:S07]  /*13b0*/  IMAD.MOV.U32 R10, RZ, RZ, R15 ;  /* 0x000000ffff0a7224 */ /* 0x000fce00078e000f */
.L_x_6:
[----:B------:R-:W-:Y:S05]  /*13c0*/  BSYNC.RECONVERGENT B1 ;  /* 0x0000000000017941 */ /* 0x000fea0003800200 */
.L_x_4:
[----:B0-2---:R-:W0:Y:S01]  /*13d0*/  LDC.64 R2, c[0x0][0x3b0] ;  /* 0x0000ec00ff027b82 */ /* 0x005e220000000a00 */
[----:B------:R-:W2:Y:S01]  /*13e0*/  LDCU.64 UR4, c[0x0][0x388] ;  /* 0x00007100ff0477ac */ /* 0x000ea20008000a00 */
[----:B------:R-:W-:Y:S01]  /*13f0*/  IADD3 R5, PT, PT, R11, R14, RZ ;  /* 0x0000000e0b057210 */ /* 0x000fe20007ffe0ff */
[----:B------:R-:W-:-:S05]  /*1400*/  IMAD.IADD R14, R8, 0x1, R14 ;  /* 0x00000001080e7824 */ /* 0x000fca00078e020e */
[----:B------:R-:W-:Y:S02]  /*1410*/  SHF.R.S32.HI R4, RZ, 0x1f, R14 ;  /* 0x0000001fff047819 */ /* 0x000fe4000001140e */
[----:B--2---:R-:W-:-:S04]  /*1420*/  ISETP.GE.U32.AND P0, PT, R14, UR4, PT ;  /* 0x000000040e007c0c */ /* 0x004fc8000bf06070 */
[----:B------:R-:W-:Y:S01]  /*1430*/  ISETP.GE.U32.AND.EX P0, PT, R4, UR5, PT, P0 ;  /* 0x0000000504007c0c */ /* 0x000fe2000bf06100 */
[----:B0-----:R-:W-:-:S05]  /*1440*/  IMAD.WIDE R2, R5, 0x4, R2 ;  /* 0x0000000405027825 */ /* 0x001fca00078e0202 */
[----:B-----5:R0:W-:Y:S07]  /*1450*/  STG.E desc[UR12][R2.64], R16 ;  /* 0x0000001002007986 */ /* 0x0201ee000c10190c */
[----:B------:R-:W-:Y:S05]  /*1460*/  @!P0 BRA `(.L_x_8) ;  /* 0xffffffec008c8947 */ /* 0x000fea000383ffff */
.L_x_1:
[----:B------:R-:W-:Y:S05]  /*1470*/  BSYNC.RECONVERGENT B0 ;  /* 0x0000000000007941 */ /* 0x000fea0003800200 */
.L_x_0:
[----:B------:R-:W2:Y:S01]  /*1480*/  LDCU.64 UR4, c[0x0][0x390] ;  /* 0x00007200ff0477ac */ /* 0x000ea20008000a00 */
[----:B------:R-:W-:-:S05]  /*1490*/  IMAD.IADD R9, R12, 0x1, R9 ;  /* 0x000000010c097824 */ /* 0x000fca00078e0209 */
[----:B0-----:R-:W-:Y:S02]  /*14a0*/  SHF.R.S32.HI R2, RZ, 0x1f, R9 ;  /* 0x0000001fff027819 */ /* 0x001fe40000011409 */
[----:B--2---:R-:W-:-:S04]  /*14b0*/  ISETP.GE.U32.AND P0, PT, R9, UR4, PT ;  /* 0x0000000409007c0c */ /* 0x004fc8000bf06070 */
[----:B------:R-:W-:-:S13]  /*14c0*/  ISETP.GE.U32.AND.EX P0, PT, R2, UR5, PT, P0 ;  /* 0x0000000502007c0c */ /* 0x000fda000bf06100 */
[----:B------:R-:W-:Y:S05]  /*14d0*/  @!P0 BRA `(.L_x_9) ;  /* 0xffffffec004c8947 */ /* 0x000fea000383ffff */
[----:B------:R-:W-:Y:S05]  /*14e0*/  EXIT ;  /* 0x000000000000794d */ /* 0x000fea0003800000 */
.L_x_10:
[----:B------:R-:W-:-:S00]  /*14f0*/  BRA `(.L_x_10) ;  /* 0xfffffffc00fc7947 */ /* 0x000fc0000383ffff */
[----:B------:R-:W-:-:S00]  /*1500*/  NOP ;  /* 0x0000000000007918 */ /* 0x000fc00000000000 */
[----:B------:R-:W-:-:S00]  /*1510*/  NOP ;  /* 0x0000000000007918 */ /* 0x000fc00000000000 */
[----:B------:R-:W-:-:S00]  /*1520*/  NOP ;  /* 0x0000000000007918 */ /* 0x000fc00000000000 */
[----:B------:R-:W-:-:S00]  /*1530*/  NOP ;  /* 0x0000000000007918 */ /* 0x000fc00000000000 */
[----:B------:R-:W-:-:S00]  /*1540*/  NOP ;  /* 0x0000000000007918 */ /* 0x000fc00000000000 */
[----:B------:R-:W-:-:S00]  /*1550*/  NOP ;  /* 0x0000000000007918 */ /* 0x000fc00000000000 */
[----:B------:R-:W-:-:S00]  /*1560*/  NOP ;  /* 0x0000000000007918 */ /* 0x000fc00000000000 */
[----:B------:R-:W-:-:S00]  /*1570*/  NOP ;  /* 0x0000000000007918 */ /* 0x000fc00000000000 */
.L_x_11:


//--------------------- .nv.shared.reserved.0     --------------------------
	.section	.nv.shared.reserved.0,"aw",@nobits
	.weak		__nv_reservedSMEM_offset_0_alias
	.size		__nv_reservedSMEM_offset_0_alias, 0, 64
	.other		__nv_reservedSMEM_offset_0_alias,@"STO_CUDA_RESERVED_SHARED STV_DEFAULT"
__nv_reservedSMEM_offset_0_alias:
	.zero		0
	.zero		64


//--------------------- .nv.constant0._Z9Voronoi2DmmmPfS_PiS0_ --------------------------
	.section	.nv.constant0._Z9Voronoi2DmmmPfS_PiS0_,"a",@progbits
	.sectionflags	@""
	.align	4
.nv.constant0._Z9Voronoi2DmmmPfS_PiS0_:
	.zero		952


//--------------------- SYMBOLS --------------------------

	.type		.nv.reservedSmem.offset0,@object
	.size		.nv.reservedSmem.offset0,0x4
